//
// Generated by NVIDIA NVVM Compiler
//
// Compiler Build ID: CL-36424714
// Cuda compilation tools, release 13.0, V13.0.88
// Based on NVVM 20.0.0
//

.version 9.0
.target sm_100
.address_size 64

	// .globl	_Z9gen_helloPc

.visible .entry _Z9gen_helloPc(
	.param .u64 .ptr .align 1 _Z9gen_helloPc_param_0
)
{
	.reg .b16 	%rs<12>;
	.reg .b64 	%rd<3>;

	ld.param.u64 	%rd1, [_Z9gen_helloPc_param_0];
	cvta.to.global.u64 	%rd2, %rd1;
	mov.b16 	%rs1, 72;
	st.global.u8 	[%rd2], %rs1;
	mov.b16 	%rs2, 101;
	st.global.u8 	[%rd2+1], %rs2;
	mov.b16 	%rs3, 108;
	st.global.u8 	[%rd2+2], %rs3;
	st.global.u8 	[%rd2+3], %rs3;
	mov.b16 	%rs4, 111;
	st.global.u8 	[%rd2+4], %rs4;
	mov.b16 	%rs5, 44;
	st.global.u8 	[%rd2+5], %rs5;
	mov.b16 	%rs6, 32;
	st.global.u8 	[%rd2+6], %rs6;
	mov.b16 	%rs7, 87;
	st.global.u8 	[%rd2+7], %rs7;
	st.global.u8 	[%rd2+8], %rs4;
	mov.b16 	%rs8, 114;
	st.global.u8 	[%rd2+9], %rs8;
	st.global.u8 	[%rd2+10], %rs3;
	mov.b16 	%rs9, 100;
	st.global.u8 	[%rd2+11], %rs9;
	mov.b16 	%rs10, 33;
	st.global.u8 	[%rd2+12], %rs10;
	mov.b16 	%rs11, 0;
	st.global.u8 	[%rd2+13], %rs11;
	ret;

}


// ===== COMPILED SASS (sm_100) =====

	.target	sm_100

	.elftype	@"ET_EXEC"


//--------------------- .note.nv.tkinfo           --------------------------
	.section	.note.nv.tkinfo,"",@"SHT_NOTE"
	.sectionflags	@"SHF_NOTE_NV_TKINFO"
	.tkinfo
        /*0018*/ 	.word	0x00000002
        /*0030*/ 	.string	""
        /*0030*/ 	.string	"ptxas"
        /*0030*/ 	.string	"Cuda compilation tools, release 13.0, V13.0.88"
        /*0030*/ 	.string	"Build cuda_13.0.r13.0/compiler.36424714_0"
        /*0030*/ 	.string	"-arch sm_100 -m 64 "



//--------------------- .note.nv.cuinfo           --------------------------
	.section	.note.nv.cuinfo,"",@"SHT_NOTE"
	.sectionflags	@"SHF_NOTE_NV_CUINFO"
        /*0018*/ 	.short	0x0002
        /*001a*/ 	.short	0x0064
        /*001c*/ 	.short	0x0082
	.zero		2


//--------------------- .nv.info                  --------------------------
	.section	.nv.info,"",@"SHT_CUDA_INFO"
	.align	4


	//----- nvinfo : EIATTR_REGCOUNT
	.align		4
        /*0000*/ 	.byte	0x04, 0x2f
        /*0002*/ 	.short	(.L_1 - .L_0)
	.align		4
.L_0:
        /*0004*/ 	.word	index@(_Z9gen_helloPc)
        /*0008*/ 	.word	0x0000000d


	//----- nvinfo : EIATTR_FRAME_SIZE
	.align		4
.L_1:
        /*000c*/ 	.byte	0x04, 0x11
        /*000e*/ 	.short	(.L_3 - .L_2)
	.align		4
.L_2:
        /*0010*/ 	.word	index@(_Z9gen_helloPc)
        /*0014*/ 	.word	0x00000000


	//----- nvinfo : EIATTR_MIN_STACK_SIZE
	.align		4
.L_3:
        /*0018*/ 	.byte	0x04, 0x12
        /*001a*/ 	.short	(.L_5 - .L_4)
	.align		4
.L_4:
        /*001c*/ 	.word	index@(_Z9gen_helloPc)
        /*0020*/ 	.word	0x00000000
.L_5:


//--------------------- .nv.compat                --------------------------
	.section	.nv.compat,"",@"SHT_CUDA_COMPAT_INFO"
	.align	4
        /*0000*/ 	.byte	0x02, 0x09, 0x00, 0x00, 0x02, 0x02, 0x01, 0x00, 0x02, 0x05, 0x05, 0x00, 0x03, 0x07, 0x01, 0x01
        /*0010*/ 	.byte	0x02, 0x03, 0x00, 0x00, 0x02, 0x06, 0x01, 0x00, 0x04, 0x0b, 0x08, 0x00, 0x09, 0x00, 0x00, 0x00
        /*0020*/ 	.byte	0x00, 0x00, 0x00, 0x00


//--------------------- .nv.info._Z9gen_helloPc   --------------------------
	.section	.nv.info._Z9gen_helloPc,"",@"SHT_CUDA_INFO"
	.sectionflags	@""
	.align	4


	//----- nvinfo : EIATTR_CUDA_API_VERSION
	.align		4
        /*0000*/ 	.byte	0x04, 0x37
        /*0002*/ 	.short	(.L_7 - .L_6)
.L_6:
        /*0004*/ 	.word	0x00000082


	//----- nvinfo : EIATTR_KPARAM_INFO
	.align		4
.L_7:
        /*0008*/ 	.byte	0x04, 0x17
        /*000a*/ 	.short	(.L_9 - .L_8)
.L_8:
        /*000c*/ 	.word	0x00000000
        /*0010*/ 	.short	0x0000
        /*0012*/ 	.short	0x0000
        /*0014*/ 	.byte	0x00, 0xf5, 0x21, 0x00


	//----- nvinfo : EIATTR_SPARSE_MMA_MASK
	.align		4
.L_9:
        /*0018*/ 	.byte	0x03, 0x50
        /*001a*/ 	.short	0x0000


	//----- nvinfo : EIATTR_MAXREG_COUNT
	.align		4
        /*001c*/ 	.byte	0x03, 0x1b
        /*001e*/ 	.short	0x00ff


	//----- nvinfo : EIATTR_MERCURY_ISA_VERSION
	.align		4
        /*0020*/ 	.byte	0x03, 0x5f
        /*0022*/ 	.short	0x0101


	//----- nvinfo : EIATTR_VRC_CTA_INIT_COUNT
	.align		4
        /*0024*/ 	.byte	0x02, 0x4a
	.zero		1
	.zero		1


	//----- nvinfo : EIATTR_EXIT_INSTR_OFFSETS
	.align		4
        /*0028*/ 	.byte	0x04, 0x1c
        /*002a*/ 	.short	(.L_11 - .L_10)


	//   ....[0]....
.L_10:
        /*002c*/ 	.word	0x00000200


	//----- nvinfo : EIATTR_CBANK_PARAM_SIZE
	.align		4
.L_11:
        /*0030*/ 	.byte	0x03, 0x19
        /*0032*/ 	.short	0x0008


	//----- nvinfo : EIATTR_PARAM_CBANK
	.align		4
        /*0034*/ 	.byte	0x04, 0x0a
        /*0036*/ 	.short	(.L_13 - .L_12)
	.align		4
.L_12:
        /*0038*/ 	.word	index@(.nv.constant0._Z9gen_helloPc)
        /*003c*/ 	.short	0x0380
        /*003e*/ 	.short	0x0008


	//----- nvinfo : EIATTR_SW_WAR
	.align		4
.L_13:
        /*0040*/ 	.byte	0x04, 0x36
        /*0042*/ 	.short	(.L_15 - .L_14)
.L_14:
        /*0044*/ 	.word	0x00000008
.L_15:


//--------------------- .nv.callgraph             --------------------------
	.section	.nv.callgraph,"",@"SHT_CUDA_CALLGRAPH"
	.align	4
	.sectionentsize	8
	.align		4
        /*0000*/ 	.word	0x00000000
	.align		4
        /*0004*/ 	.word	0xffffffff
	.align		4
        /*0008*/ 	.word	0x00000000
	.align		4
        /*000c*/ 	.word	0xfffffffe
	.align		4
        /*0010*/ 	.word	0x00000000
	.align		4
        /*0014*/ 	.word	0xfffffffd
	.align		4
        /*0018*/ 	.word	0x00000000
	.align		4
        /*001c*/ 	.word	0xfffffffc


//--------------------- .text._Z9gen_helloPc      --------------------------
	.section	.text._Z9gen_helloPc,"ax",@progbits
	.align	128
        .global         _Z9gen_helloPc
        .type           _Z9gen_helloPc,@function
        .size           _Z9gen_helloPc,(.L_x_1 - _Z9gen_helloPc)
        .other          _Z9gen_helloPc,@"STO_CUDA_ENTRY STV_DEFAULT"
_Z9gen_helloPc:
.text._Z9gen_helloPc:
[----:B------:R-:W-:Y:S08]  /*0000*/  LDC R1, c[0x0][0x37c] ;  /* 0x0000df00ff017b82 */ /* 0x000ff00000000800 */
[----:B------:R-:W0:Y:S01]  /*0010*/  LDC.64 R2, c[0x0][0x380] ;  /* 0x0000e000ff027b82 */ /* 0x000e220000000a00 */
[----:B------:R-:W0:Y:S01]  /*0020*/  LDCU.64 UR4, c[0x0][0x358] ;  /* 0x00006b00ff0477ac */ /* 0x000e220008000a00 */
[----:B------:R-:W-:Y:S01]  /*0030*/  IMAD.MOV.U32 R0, RZ, RZ, 0x48 ;  /* 0x00000048ff007424 */ /* 0x000fe200078e00ff */
[----:B------:R-:W-:Y:S01]  /*0040*/  MOV R8, 0x20 ;  /* 0x0000002000087802 */ /* 0x000fe20000000f00 */
[----:B------:R-:W-:-:S02]  /*0050*/  IMAD.MOV.U32 R4, RZ, RZ, 0x65 ;  /* 0x00000065ff047424 */ /* 0x000fc400078e00ff */
[----:B------:R-:W-:Y:S02]  /*0060*/  HFMA2 R5, -RZ, RZ, 0, 6.4373016357421875e-06 ;  /* 0x0000006cff057431 */ /* 0x000fe400000001ff */
[----:B------:R-:W-:Y:S02]  /*0070*/  IMAD.MOV.U32 R9, RZ, RZ, 0x57 ;  /* 0x00000057ff097424 */ /* 0x000fe400078e00ff */
[----:B------:R-:W-:Y:S02]  /*0080*/  IMAD.MOV.U32 R6, RZ, RZ, 0x6f ;  /* 0x0000006fff067424 */ /* 0x000fe400078e00ff */
[----:B------:R-:W-:Y:S02]  /*0090*/  IMAD.MOV.U32 R10, RZ, RZ, 0x64 ;  /* 0x00000064ff0a7424 */ /* 0x000fe400078e00ff */
[----:B------:R-:W-:Y:S01]  /*00a0*/  IMAD.MOV.U32 R7, RZ, RZ, 0x2c ;  /* 0x0000002cff077424 */ /* 0x000fe200078e00ff */
[----:B0-----:R0:W-:Y:S04]  /*00b0*/  STG.E.U8 desc[UR4][R2.64], R0 ;  /* 0x0000000002007986 */ /* 0x0011e8000c101104 */
[----:B------:R1:W-:Y:S04]  /*00c0*/  STG.E.U8 desc[UR4][R2.64+0x1], R4 ;  /* 0x0000010402007986 */ /* 0x0003e8000c101104 */
[----:B------:R-:W-:Y:S01]  /*00d0*/  STG.E.U8 desc[UR4][R2.64+0x2], R5 ;  /* 0x0000020502007986 */ /* 0x000fe2000c101104 */
[----:B0-----:R-:W-:Y:S01]  /*00e0*/  PRMT R0, R8, 0x7610, R0 ;  /* 0x0000761008007816 */ /* 0x001fe20000000000 */
[----:B------:R-:W-:-:S02]  /*00f0*/  HFMA2 R8, -RZ, RZ, 0, 6.79492950439453125e-06 ;  /* 0x00000072ff087431 */ /* 0x000fc400000001ff */
[----:B------:R-:W-:Y:S01]  /*0100*/  STG.E.U8 desc[UR4][R2.64+0x3], R5 ;  /* 0x0000030502007986 */ /* 0x000fe2000c101104 */
[----:B-1----:R-:W-:Y:S02]  /*0110*/  PRMT R4, R9, 0x7610, R4 ;  /* 0x0000761009047816 */ /* 0x002fe40000000004 */
[----:B------:R-:W-:Y:S01]  /*0120*/  MOV R9, 0x21 ;  /* 0x0000002100097802 */ /* 0x000fe20000000f00 */
[----:B------:R0:W-:Y:S04]  /*0130*/  STG.E.U8 desc[UR4][R2.64+0xa], R5 ;  /* 0x00000a0502007986 */ /* 0x0001e8000c101104 */
[----:B------:R-:W-:Y:S04]  /*0140*/  STG.E.U8 desc[UR4][R2.64+0x4], R6 ;  /* 0x0000040602007986 */ /* 0x000fe8000c101104 */
[----:B------:R1:W-:Y:S01]  /*0150*/  STG.E.U8 desc[UR4][R2.64+0x8], R6 ;  /* 0x0000080602007986 */ /* 0x0003e2000c101104 */
[----:B0-----:R-:W-:-:S03]  /*0160*/  PRMT R5, R8, 0x7610, R5 ;  /* 0x0000761008057816 */ /* 0x001fc60000000005 */
[----:B------:R-:W-:Y:S01]  /*0170*/  STG.E.U8 desc[UR4][R2.64+0x5], R7 ;  /* 0x0000050702007986 */ /* 0x000fe2000c101104 */
[----:B------:R-:W-:-:S03]  /*0180*/  PRMT R8, R10, 0x7610, R8 ;  /* 0x000076100a087816 */ /* 0x000fc60000000008 */
[----:B------:R-:W-:Y:S01]  /*0190*/  STG.E.U8 desc[UR4][R2.64+0x6], R0 ;  /* 0x0000060002007986 */ /* 0x000fe2000c101104 */
[----:B-1----:R-:W-:-:S03]  /*01a0*/  PRMT R6, R9, 0x7610, R6 ;  /* 0x0000761009067816 */ /* 0x002fc60000000006 */
[----:B------:R-:W-:Y:S04]  /*01b0*/  STG.E.U8 desc[UR4][R2.64+0x7], R4 ;  /* 0x0000070402007986 */ /* 0x000fe8000c101104 */
[----:B------:R-:W-:Y:S04]  /*01c0*/  STG.E.U8 desc[UR4][R2.64+0x9], R5 ;  /* 0x0000090502007986 */ /* 0x000fe8000c101104 */
[----:B------:R-:W-:Y:S04]  /*01d0*/  STG.E.U8 desc[UR4][R2.64+0xb], R8 ;  /* 0x00000b0802007986 */ /* 0x000fe8000c101104 */
[----:B------:R-:W-:Y:S04]  /*01e0*/  STG.E.U8 desc[UR4][R2.64+0xd], RZ ;  /* 0x00000dff02007986 */ /* 0x000fe8000c101104 */
[----:B------:R-:W-:Y:S01]  /*01f0*/  STG.E.U8 desc[UR4][R2.64+0xc], R6 ;  /* 0x00000c0602007986 */ /* 0x000fe2000c101104 */
[----:B------:R-:W-:Y:S05]  /*0200*/  EXIT ;  /* 0x000000000000794d */ /* 0x000fea0003800000 */
.L_x_0:
[----:B------:R-:W-:-:S00]  /*0210*/  BRA `(.L_x_0) ;  /* 0xfffffffc00fc7947 */ /* 0x000fc0000383ffff */
[----:B------:R-:W-:-:S00]  /*0220*/  NOP ;  /* 0x0000000000007918 */ /* 0x000fc00000000000 */
        /* <DEDUP_REMOVED lines=13> */
.L_x_1:


//--------------------- .nv.shared.reserved.0     --------------------------
	.section	.nv.shared.reserved.0,"aw",@nobits
	.weak		__nv_reservedSMEM_offset_0_alias
	.size		__nv_reservedSMEM_offset_0_alias, 0, 64
	.other		__nv_reservedSMEM_offset_0_alias,@"STO_CUDA_RESERVED_SHARED STV_DEFAULT"
__nv_reservedSMEM_offset_0_alias:
	.zero		0
	.zero		64


//--------------------- .nv.constant0._Z9gen_helloPc --------------------------
	.section	.nv.constant0._Z9gen_helloPc,"a",@progbits
	.sectionflags	@""
	.align	4
.nv.constant0._Z9gen_helloPc:
	.zero		904


//--------------------- SYMBOLS --------------------------

	.type		.nv.reservedSmem.offset0,@object
	.size		.nv.reservedSmem.offset0,0x4
